//
// Generated by NVIDIA NVVM Compiler
//
// Compiler Build ID: CL-36424714
// Cuda compilation tools, release 13.0, V13.0.88
// Based on NVVM 20.0.0
//

.version 9.0
.target sm_100
.address_size 64

	// .globl	_Z11rmsnorm_gpuPfS_iiS_f
// _ZZ11BlockReducefE10warpShared has been demoted
// _ZZ11rmsnorm_gpuPfS_iiS_fE10shared_val has been demoted

.visible .entry _Z11rmsnorm_gpuPfS_iiS_f(
	.param .u64 .ptr .align 1 _Z11rmsnorm_gpuPfS_iiS_f_param_0,
	.param .u64 .ptr .align 1 _Z11rmsnorm_gpuPfS_iiS_f_param_1,
	.param .u32 _Z11rmsnorm_gpuPfS_iiS_f_param_2,
	.param .u32 _Z11rmsnorm_gpuPfS_iiS_f_param_3,
	.param .u64 .ptr .align 1 _Z11rmsnorm_gpuPfS_iiS_f_param_4,
	.param .f32 _Z11rmsnorm_gpuPfS_iiS_f_param_5
)
{
	.reg .pred 	%p<19>;
	.reg .b32 	%r<41>;
	.reg .b32 	%f<40>;
	.reg .b64 	%rd<19>;
	// demoted variable
	.shared .align 4 .b8 _ZZ11BlockReducefE10warpShared[128];
	// demoted variable
	.shared .align 4 .f32 _ZZ11rmsnorm_gpuPfS_iiS_fE10shared_val;
	ld.param.u64 	%rd5, [_Z11rmsnorm_gpuPfS_iiS_f_param_0];
	ld.param.u64 	%rd6, [_Z11rmsnorm_gpuPfS_iiS_f_param_1];
	ld.param.u32 	%r11, [_Z11rmsnorm_gpuPfS_iiS_f_param_2];
	ld.param.u32 	%r10, [_Z11rmsnorm_gpuPfS_iiS_f_param_3];
	ld.param.u64 	%rd7, [_Z11rmsnorm_gpuPfS_iiS_f_param_4];
	ld.param.f32 	%f8, [_Z11rmsnorm_gpuPfS_iiS_f_param_5];
	mov.u32 	%r1, %ctaid.x;
	mov.u32 	%r40, %tid.x;
	setp.ge.s32 	%p1, %r1, %r11;
	@%p1 bra 	$L__BB0_12;
	cvta.to.global.u64 	%rd8, %rd5;
	mul.lo.s32 	%r12, %r10, %r1;
	cvt.s64.s32 	%rd1, %r12;
	mul.wide.s32 	%rd9, %r12, 4;
	add.s64 	%rd2, %rd8, %rd9;
	setp.ge.s32 	%p2, %r40, %r10;
	mov.f32 	%f39, 0f00000000;
	@%p2 bra 	$L__BB0_4;
	mov.f32 	%f39, 0f00000000;
	mov.u32 	%r3, %ntid.x;
	mov.u32 	%r39, %r40;
$L__BB0_3:
	mul.wide.s32 	%rd10, %r39, 4;
	add.s64 	%rd11, %rd2, %rd10;
	ld.global.f32 	%f11, [%rd11];
	fma.rn.f32 	%f39, %f11, %f11, %f39;
	add.s32 	%r39, %r39, %r3;
	setp.lt.s32 	%p3, %r39, %r10;
	@%p3 bra 	$L__BB0_3;
$L__BB0_4:
	and.b32  	%r6, %r40, 31;
	mov.b32 	%r13, %f39;
	shfl.sync.down.b32	%r14|%p4, %r13, 16, 31, -1;
	mov.b32 	%f12, %r14;
	add.f32 	%f13, %f39, %f12;
	mov.b32 	%r15, %f13;
	shfl.sync.down.b32	%r16|%p5, %r15, 8, 31, -1;
	mov.b32 	%f14, %r16;
	add.f32 	%f15, %f13, %f14;
	mov.b32 	%r17, %f15;
	shfl.sync.down.b32	%r18|%p6, %r17, 4, 31, -1;
	mov.b32 	%f16, %r18;
	add.f32 	%f17, %f15, %f16;
	mov.b32 	%r19, %f17;
	shfl.sync.down.b32	%r20|%p7, %r19, 2, 31, -1;
	mov.b32 	%f18, %r20;
	add.f32 	%f19, %f17, %f18;
	mov.b32 	%r21, %f19;
	shfl.sync.down.b32	%r22|%p8, %r21, 1, 31, -1;
	mov.b32 	%f20, %r22;
	add.f32 	%f4, %f19, %f20;
	setp.ne.s32 	%p9, %r6, 0;
	@%p9 bra 	$L__BB0_6;
	shr.u32 	%r23, %r40, 3;
	mov.u32 	%r24, _ZZ11BlockReducefE10warpShared;
	add.s32 	%r25, %r24, %r23;
	st.shared.f32 	[%r25], %f4;
$L__BB0_6:
	bar.sync 	0;
	setp.gt.u32 	%p10, %r40, 31;
	@%p10 bra 	$L__BB0_9;
	shl.b32 	%r26, %r6, 2;
	mov.u32 	%r27, _ZZ11BlockReducefE10warpShared;
	add.s32 	%r28, %r27, %r26;
	ld.shared.f32 	%f21, [%r28];
	mov.b32 	%r29, %f21;
	shfl.sync.down.b32	%r30|%p11, %r29, 16, 31, -1;
	mov.b32 	%f22, %r30;
	add.f32 	%f23, %f21, %f22;
	mov.b32 	%r31, %f23;
	shfl.sync.down.b32	%r32|%p12, %r31, 8, 31, -1;
	mov.b32 	%f24, %r32;
	add.f32 	%f25, %f23, %f24;
	mov.b32 	%r33, %f25;
	shfl.sync.down.b32	%r34|%p13, %r33, 4, 31, -1;
	mov.b32 	%f26, %r34;
	add.f32 	%f27, %f25, %f26;
	mov.b32 	%r35, %f27;
	shfl.sync.down.b32	%r36|%p14, %r35, 2, 31, -1;
	mov.b32 	%f28, %r36;
	add.f32 	%f29, %f27, %f28;
	mov.b32 	%r37, %f29;
	shfl.sync.down.b32	%r38|%p15, %r37, 1, 31, -1;
	mov.b32 	%f30, %r38;
	add.f32 	%f5, %f29, %f30;
	setp.ne.s32 	%p16, %r40, 0;
	@%p16 bra 	$L__BB0_9;
	st.shared.f32 	[_ZZ11rmsnorm_gpuPfS_iiS_fE10shared_val], %f5;
$L__BB0_9:
	setp.ge.s32 	%p17, %r40, %r10;
	bar.sync 	0;
	ld.shared.f32 	%f31, [_ZZ11rmsnorm_gpuPfS_iiS_fE10shared_val];
	cvt.rn.f32.s32 	%f32, %r10;
	div.rn.f32 	%f33, %f31, %f32;
	add.f32 	%f6, %f8, %f33;
	@%p17 bra 	$L__BB0_12;
	mov.u32 	%r7, %ntid.x;
	cvta.to.global.u64 	%rd3, %rd7;
	cvta.to.global.u64 	%rd4, %rd6;
	rsqrt.approx.f32 	%f7, %f6;
$L__BB0_11:
	cvt.s64.s32 	%rd12, %r40;
	mul.wide.s32 	%rd13, %r40, 4;
	add.s64 	%rd14, %rd3, %rd13;
	ld.global.f32 	%f34, [%rd14];
	mul.f32 	%f35, %f7, %f34;
	add.s64 	%rd15, %rd2, %rd13;
	ld.global.f32 	%f36, [%rd15];
	mul.f32 	%f37, %f35, %f36;
	add.s64 	%rd16, %rd12, %rd1;
	shl.b64 	%rd17, %rd16, 2;
	add.s64 	%rd18, %rd4, %rd17;
	st.global.f32 	[%rd18], %f37;
	add.s32 	%r40, %r40, %r7;
	setp.lt.s32 	%p18, %r40, %r10;
	@%p18 bra 	$L__BB0_11;
$L__BB0_12:
	ret;

}


// ===== COMPILED SASS (sm_100) =====

	.target	sm_100

	.elftype	@"ET_EXEC"


//--------------------- .note.nv.tkinfo           --------------------------
	.section	.note.nv.tkinfo,"",@"SHT_NOTE"
	.sectionflags	@"SHF_NOTE_NV_TKINFO"
	.tkinfo
        /*0018*/ 	.word	0x00000002
        /*0030*/ 	.string	""
        /*0030*/ 	.string	"ptxas"
        /*0030*/ 	.string	"Cuda compilation tools, release 13.0, V13.0.88"
        /*0030*/ 	.string	"Build cuda_13.0.r13.0/compiler.36424714_0"
        /*0030*/ 	.string	"-arch sm_100 -m 64 "



//--------------------- .note.nv.cuinfo           --------------------------
	.section	.note.nv.cuinfo,"",@"SHT_NOTE"
	.sectionflags	@"SHF_NOTE_NV_CUINFO"
        /*0018*/ 	.short	0x0002
        /*001a*/ 	.short	0x0064
        /*001c*/ 	.short	0x0082
	.zero		2


//--------------------- .nv.info                  --------------------------
	.section	.nv.info,"",@"SHT_CUDA_INFO"
	.align	4


	//----- nvinfo : EIATTR_REGCOUNT
	.align		4
        /*0000*/ 	.byte	0x04, 0x2f
        /*0002*/ 	.short	(.L_1 - .L_0)
	.align		4
.L_0:
        /*0004*/ 	.word	index@(_Z11rmsnorm_gpuPfS_iiS_f)
        /*0008*/ 	.word	0x00000014


	//----- nvinfo : EIATTR_FRAME_SIZE
	.align		4
.L_1:
        /*000c*/ 	.byte	0x04, 0x11
        /*000e*/ 	.short	(.L_3 - .L_2)
	.align		4
.L_2:
        /*0010*/ 	.word	index@($__internal_0_$__cuda_sm3x_div_rn_noftz_f32_slowpath)
        /*0014*/ 	.word	0x00000000


	//----- nvinfo : EIATTR_FRAME_SIZE
	.align		4
.L_3:
        /*0018*/ 	.byte	0x04, 0x11
        /*001a*/ 	.short	(.L_5 - .L_4)
	.align		4
.L_4:
        /*001c*/ 	.word	index@(_Z11rmsnorm_gpuPfS_iiS_f)
        /*0020*/ 	.word	0x00000000


	//----- nvinfo : EIATTR_MIN_STACK_SIZE
	.align		4
.L_5:
        /*0024*/ 	.byte	0x04, 0x12
        /*0026*/ 	.short	(.L_7 - .L_6)
	.align		4
.L_6:
        /*0028*/ 	.word	index@(_Z11rmsnorm_gpuPfS_iiS_f)
        /*002c*/ 	.word	0x00000000
.L_7:


//--------------------- .nv.compat                --------------------------
	.section	.nv.compat,"",@"SHT_CUDA_COMPAT_INFO"
	.align	4
        /*0000*/ 	.byte	0x02, 0x09, 0x00, 0x00, 0x02, 0x02, 0x01, 0x00, 0x02, 0x05, 0x05, 0x00, 0x03, 0x07, 0x01, 0x01
        /*0010*/ 	.byte	0x02, 0x03, 0x00, 0x00, 0x02, 0x06, 0x01, 0x00, 0x04, 0x0b, 0x08, 0x00, 0x01, 0x00, 0x00, 0x00
        /*0020*/ 	.byte	0x00, 0x00, 0x00, 0x00


//--------------------- .nv.info._Z11rmsnorm_gpuPfS_iiS_f --------------------------
	.section	.nv.info._Z11rmsnorm_gpuPfS_iiS_f,"",@"SHT_CUDA_INFO"
	.sectionflags	@""
	.align	4


	//----- nvinfo : EIATTR_CUDA_API_VERSION
	.align		4
        /*0000*/ 	.byte	0x04, 0x37
        /*0002*/ 	.short	(.L_9 - .L_8)
.L_8:
        /*0004*/ 	.word	0x00000082


	//----- nvinfo : EIATTR_KPARAM_INFO
	.align		4
.L_9:
        /*0008*/ 	.byte	0x04, 0x17
        /*000a*/ 	.short	(.L_11 - .L_10)
.L_10:
        /*000c*/ 	.word	0x00000000
        /*0010*/ 	.short	0x0005
        /*0012*/ 	.short	0x0020
        /*0014*/ 	.byte	0x00, 0xf0, 0x11, 0x00


	//----- nvinfo : EIATTR_KPARAM_INFO
	.align		4
.L_11:
        /*0018*/ 	.byte	0x04, 0x17
        /*001a*/ 	.short	(.L_13 - .L_12)
.L_12:
        /*001c*/ 	.word	0x00000000
        /*0020*/ 	.short	0x0004
        /*0022*/ 	.short	0x0018
        /*0024*/ 	.byte	0x00, 0xf5, 0x21, 0x00


	//----- nvinfo : EIATTR_KPARAM_INFO
	.align		4
.L_13:
        /*0028*/ 	.byte	0x04, 0x17
        /*002a*/ 	.short	(.L_15 - .L_14)
.L_14:
        /*002c*/ 	.word	0x00000000
        /*0030*/ 	.short	0x0003
        /*0032*/ 	.short	0x0014
        /*0034*/ 	.byte	0x00, 0xf0, 0x11, 0x00


	//----- nvinfo : EIATTR_KPARAM_INFO
	.align		4
.L_15:
        /*0038*/ 	.byte	0x04, 0x17
        /*003a*/ 	.short	(.L_17 - .L_16)
.L_16:
        /*003c*/ 	.word	0x00000000
        /*0040*/ 	.short	0x0002
        /*0042*/ 	.short	0x0010
        /*0044*/ 	.byte	0x00, 0xf0, 0x11, 0x00


	//----- nvinfo : EIATTR_KPARAM_INFO
	.align		4
.L_17:
        /*0048*/ 	.byte	0x04, 0x17
        /*004a*/ 	.short	(.L_19 - .L_18)
.L_18:
        /*004c*/ 	.word	0x00000000
        /*0050*/ 	.short	0x0001
        /*0052*/ 	.short	0x0008
        /*0054*/ 	.byte	0x00, 0xf5, 0x21, 0x00


	//----- nvinfo : EIATTR_KPARAM_INFO
	.align		4
.L_19:
        /*0058*/ 	.byte	0x04, 0x17
        /*005a*/ 	.short	(.L_21 - .L_20)
.L_20:
        /*005c*/ 	.word	0x00000000
        /*0060*/ 	.short	0x0000
        /*0062*/ 	.short	0x0000
        /*0064*/ 	.byte	0x00, 0xf5, 0x21, 0x00


	//----- nvinfo : EIATTR_SPARSE_MMA_MASK
	.align		4
.L_21:
        /*0068*/ 	.byte	0x03, 0x50
        /*006a*/ 	.short	0x0000


	//----- nvinfo : EIATTR_MAXREG_COUNT
	.align		4
        /*006c*/ 	.byte	0x03, 0x1b
        /*006e*/ 	.short	0x00ff


	//----- nvinfo : EIATTR_NUM_BARRIERS
	.align		4
        /*0070*/ 	.byte	0x02, 0x4c
        /*0072*/ 	.byte	0x01
	.zero		1


	//----- nvinfo : EIATTR_MERCURY_ISA_VERSION
	.align		4
        /*0074*/ 	.byte	0x03, 0x5f
        /*0076*/ 	.short	0x0101


	//----- nvinfo : EIATTR_COOP_GROUP_MASK_REGIDS
	.align		4
        /*0078*/ 	.byte	0x04, 0x29
        /*007a*/ 	.short	(.L_23 - .L_22)


	//   ....[0]....
.L_22:
        /*007c*/ 	.word	0xffffffff


	//   ....[1]....
        /*0080*/ 	.word	0xffffffff


	//   ....[2]....
        /*0084*/ 	.word	0xffffffff


	//   ....[3]....
        /*0088*/ 	.word	0xffffffff


	//   ....[4]....
        /*008c*/ 	.word	0xffffffff


	//   ....[5]....
        /*0090*/ 	.word	0xffffffff


	//   ....[6]....
        /*0094*/ 	.word	0xffffffff


	//   ....[7]....
        /*0098*/ 	.word	0xffffffff


	//   ....[8]....
        /*009c*/ 	.word	0xffffffff


	//   ....[9]....
        /*00a0*/ 	.word	0xffffffff


	//   ....[10]....
        /*00a4*/ 	.word	0x0500000c


	//   ....[11]....
        /*00a8*/ 	.word	0x0500000c


	//   ....[12]....
        /*00ac*/ 	.word	0x0500000c


	//   ....[13]....
        /*00b0*/ 	.word	0x0500000c


	//   ....[14]....
        /*00b4*/ 	.word	0x0500000c


	//----- nvinfo : EIATTR_COOP_GROUP_INSTR_OFFSETS
	.align		4
.L_23:
        /*00b8*/ 	.byte	0x04, 0x28
        /*00ba*/ 	.short	(.L_25 - .L_24)


	//   ....[0]....
.L_24:
        /*00bc*/ 	.word	0x00000190


	//   ....[1]....
        /*00c0*/ 	.word	0x000001e0


	//   ....[2]....
        /*00c4*/ 	.word	0x00000220


	//   ....[3]....
        /*00c8*/ 	.word	0x00000240


	//   ....[4]....
        /*00cc*/ 	.word	0x00000260


	//   ....[5]....
        /*00d0*/ 	.word	0x00000330


	//   ....[6]....
        /*00d4*/ 	.word	0x00000350


	//   ....[7]....
        /*00d8*/ 	.word	0x00000370


	//   ....[8]....
        /*00dc*/ 	.word	0x00000390


	//   ....[9]....
        /*00e0*/ 	.word	0x000003b0


	//   ....[10]....
        /*00e4*/ 	.word	0x00000710


	//   ....[11]....
        /*00e8*/ 	.word	0x00000780


	//   ....[12]....
        /*00ec*/ 	.word	0x000007f0


	//   ....[13]....
        /*00f0*/ 	.word	0x00000860


	//   ....[14]....
        /*00f4*/ 	.word	0x000008d0


	//----- nvinfo : EIATTR_VRC_CTA_INIT_COUNT
	.align		4
.L_25:
        /*00f8*/ 	.byte	0x02, 0x4a
	.zero		1
	.zero		1


	//----- nvinfo : EIATTR_EXIT_INSTR_OFFSETS
	.align		4
        /*00fc*/ 	.byte	0x04, 0x1c
        /*00fe*/ 	.short	(.L_27 - .L_26)


	//   ....[0]....
.L_26:
        /*0100*/ 	.word	0x00000040


	//   ....[1]....
        /*0104*/ 	.word	0x00000540


	//   ....[2]....
        /*0108*/ 	.word	0x000006c0


	//----- nvinfo : EIATTR_CRS_STACK_SIZE
	.align		4
.L_27:
        /*010c*/ 	.byte	0x04, 0x1e
        /*010e*/ 	.short	(.L_29 - .L_28)
.L_28:
        /*0110*/ 	.word	0x00000000


	//----- nvinfo : EIATTR_CBANK_PARAM_SIZE
	.align		4
.L_29:
        /*0114*/ 	.byte	0x03, 0x19
        /*0116*/ 	.short	0x0024


	//----- nvinfo : EIATTR_PARAM_CBANK
	.align		4
        /*0118*/ 	.byte	0x04, 0x0a
        /*011a*/ 	.short	(.L_31 - .L_30)
	.align		4
.L_30:
        /*011c*/ 	.word	index@(.nv.constant0._Z11rmsnorm_gpuPfS_iiS_f)
        /*0120*/ 	.short	0x0380
        /*0122*/ 	.short	0x0024


	//----- nvinfo : EIATTR_SW_WAR
	.align		4
.L_31:
        /*0124*/ 	.byte	0x04, 0x36
        /*0126*/ 	.short	(.L_33 - .L_32)
.L_32:
        /*0128*/ 	.word	0x00000008
.L_33:


//--------------------- .nv.callgraph             --------------------------
	.section	.nv.callgraph,"",@"SHT_CUDA_CALLGRAPH"
	.align	4
	.sectionentsize	8
	.align		4
        /*0000*/ 	.word	0x00000000
	.align		4
        /*0004*/ 	.word	0xffffffff
	.align		4
        /*0008*/ 	.word	0x00000000
	.align		4
        /*000c*/ 	.word	0xfffffffe
	.align		4
        /*0010*/ 	.word	0x00000000
	.align		4
        /*0014*/ 	.word	0xfffffffd
	.align		4
        /*0018*/ 	.word	0x00000000
	.align		4
        /*001c*/ 	.word	0xfffffffc


//--------------------- .text._Z11rmsnorm_gpuPfS_iiS_f --------------------------
	.section	.text._Z11rmsnorm_gpuPfS_iiS_f,"ax",@progbits
	.align	128
        .global         _Z11rmsnorm_gpuPfS_iiS_f
        .type           _Z11rmsnorm_gpuPfS_iiS_f,@function
        .size           _Z11rmsnorm_gpuPfS_iiS_f,(.L_x_22 - _Z11rmsnorm_gpuPfS_iiS_f)
        .other          _Z11rmsnorm_gpuPfS_iiS_f,@"STO_CUDA_ENTRY STV_DEFAULT"
_Z11rmsnorm_gpuPfS_iiS_f:
.text._Z11rmsnorm_gpuPfS_iiS_f:
[----:B------:R-:W-:Y:S08]  /*0000*/  LDC R1, c[0x0][0x37c] ;  /* 0x0000df00ff017b82 */ /* 0x000ff00000000800 */
[----:B------:R-:W0:Y:S08]  /*0010*/  S2UR UR4, SR_CTAID.X ;  /* 0x00000000000479c3 */ /* 0x000e300000002500 */
[----:B------:R-:W0:Y:S02]  /*0020*/  LDC R0, c[0x0][0x390] ;  /* 0x0000e400ff007b82 */ /* 0x000e240000000800 */
[----:B0-----:R-:W-:-:S13]  /*0030*/  ISETP.LE.AND P0, PT, R0, UR4, PT ;  /* 0x0000000400007c0c */ /* 0x001fda000bf03270 */
[----:B------:R-:W-:Y:S05]  /*0040*/  @P0 EXIT ;  /* 0x000000000000094d */ /* 0x000fea0003800000 */
[----:B------:R-:W0:Y:S01]  /*0050*/  S2R R7, SR_TID.X ;  /* 0x0000000000077919 */ /* 0x000e220000002100 */
[----:B------:R-:W1:Y:S01]  /*0060*/  LDC R6, c[0x0][0x394] ;  /* 0x0000e500ff067b82 */ /* 0x000e620000000800 */
[----:B------:R-:W2:Y:S01]  /*0070*/  LDCU.64 UR6, c[0x0][0x358] ;  /* 0x00006b00ff0677ac */ /* 0x000ea20008000a00 */
[----:B------:R-:W-:Y:S01]  /*0080*/  BSSY.RECONVERGENT B0, `(.L_x_0) ;  /* 0x0000010000007945 */ /* 0x000fe20003800200 */
[----:B------:R-:W-:-:S05]  /*0090*/  IMAD.MOV.U32 R0, RZ, RZ, RZ ;  /* 0x000000ffff007224 */ /* 0x000fca00078e00ff */
[----:B------:R-:W3:Y:S01]  /*00a0*/  LDC.64 R4, c[0x0][0x380] ;  /* 0x0000e000ff047b82 */ /* 0x000ee20000000a00 */
[----:B-1----:R-:W-:Y:S01]  /*00b0*/  IMAD R2, R6, UR4, RZ ;  /* 0x0000000406027c24 */ /* 0x002fe2000f8e02ff */
[----:B0-----:R-:W-:-:S03]  /*00c0*/  ISETP.GE.AND P0, PT, R7, R6, PT ;  /* 0x000000060700720c */ /* 0x001fc60003f06270 */
[----:B---3--:R-:W-:-:S10]  /*00d0*/  IMAD.WIDE R4, R2, 0x4, R4 ;  /* 0x0000000402047825 */ /* 0x008fd400078e0204 */
[----:B--2---:R-:W-:Y:S05]  /*00e0*/  @P0 BRA `(.L_x_1) ;  /* 0x0000000000240947 */ /* 0x004fea0003800000 */
[----:B------:R-:W0:Y:S01]  /*00f0*/  LDC R10, c[0x0][0x360] ;  /* 0x0000d800ff0a7b82 */ /* 0x000e220000000800 */
[----:B------:R-:W-:Y:S02]  /*0100*/  IMAD.MOV.U32 R0, RZ, RZ, RZ ;  /* 0x000000ffff007224 */ /* 0x000fe400078e00ff */
[----:B------:R-:W-:-:S07]  /*0110*/  IMAD.MOV.U32 R3, RZ, RZ, R7 ;  /* 0x000000ffff037224 */ /* 0x000fce00078e0007 */
.L_x_2:
[----:B------:R-:W-:-:S06]  /*0120*/  IMAD.WIDE R8, R3, 0x4, R4 ;  /* 0x0000000403087825 */ /* 0x000fcc00078e0204 */
[----:B------:R-:W2:Y:S01]  /*0130*/  LDG.E R9, desc[UR6][R8.64] ;  /* 0x0000000608097981 */ /* 0x000ea2000c1e1900 */
[----:B0-----:R-:W-:-:S05]  /*0140*/  IMAD.IADD R3, R10, 0x1, R3 ;  /* 0x000000010a037824 */ /* 0x001fca00078e0203 */
[----:B------:R-:W-:Y:S01]  /*0150*/  ISETP.GE.AND P0, PT, R3, R6, PT ;  /* 0x000000060300720c */ /* 0x000fe20003f06270 */
[----:B--2---:R-:W-:-:S12]  /*0160*/  FFMA R0, R9, R9, R0 ;  /* 0x0000000909007223 */ /* 0x004fd80000000000 */
[----:B------:R-:W-:Y:S05]  /*0170*/  @!P0 BRA `(.L_x_2) ;  /* 0xfffffffc00e88947 */ /* 0x000fea000383ffff */
.L_x_1:
[----:B------:R-:W-:Y:S05]  /*0180*/  BSYNC.RECONVERGENT B0 ;  /* 0x0000000000007941 */ /* 0x000fea0003800200 */
.L_x_0:
[----:B------:R-:W0:Y:S01]  /*0190*/  SHFL.DOWN PT, R3, R0, 0x10, 0x1f ;  /* 0x0a001f0000037f89 */ /* 0x000e2200000e0000 */
[----:B------:R-:W-:-:S13]  /*01a0*/  LOP3.LUT P0, R12, R7, 0x1f, RZ, 0xc0, !PT ;  /* 0x0000001f070c7812 */ /* 0x000fda000780c0ff */
[----:B------:R-:W1:Y:S01]  /*01b0*/  @!P0 S2R R13, SR_CgaCtaId ;  /* 0x00000000000d8919 */ /* 0x000e620000008800 */
[----:B0-----:R-:W-:Y:S01]  /*01c0*/  FADD R3, R3, R0 ;  /* 0x0000000003037221 */ /* 0x001fe20000000000 */
[----:B------:R-:W-:-:S04]  /*01d0*/  @!P0 MOV R0, 0x400 ;  /* 0x0000040000008802 */ /* 0x000fc80000000f00 */
[----:B------:R-:W0:Y:S01]  /*01e0*/  SHFL.DOWN PT, R8, R3, 0x8, 0x1f ;  /* 0x09001f0003087f89 */ /* 0x000e2200000e0000 */
[----:B-1----:R-:W-:-:S04]  /*01f0*/  @!P0 LEA R0, R13, R0, 0x18 ;  /* 0x000000000d008211 */ /* 0x002fc800078ec0ff */
[----:B------:R-:W-:Y:S01]  /*0200*/  @!P0 LEA.HI R0, R7, R0, RZ, 0x1d ;  /* 0x0000000007008211 */ /* 0x000fe200078fe8ff */
[----:B0-----:R-:W-:-:S05]  /*0210*/  FADD R8, R3, R8 ;  /* 0x0000000803087221 */ /* 0x001fca0000000000 */
[----:B------:R-:W0:Y:S02]  /*0220*/  SHFL.DOWN PT, R9, R8, 0x4, 0x1f ;  /* 0x08801f0008097f89 */ /* 0x000e2400000e0000 */
[----:B0-----:R-:W-:-:S05]  /*0230*/  FADD R9, R8, R9 ;  /* 0x0000000908097221 */ /* 0x001fca0000000000 */
[----:B------:R-:W0:Y:S02]  /*0240*/  SHFL.DOWN PT, R10, R9, 0x2, 0x1f ;  /* 0x08401f00090a7f89 */ /* 0x000e2400000e0000 */
[----:B0-----:R-:W-:-:S05]  /*0250*/  FADD R10, R9, R10 ;  /* 0x0000000a090a7221 */ /* 0x001fca0000000000 */
[----:B------:R-:W0:Y:S02]  /*0260*/  SHFL.DOWN PT, R11, R10, 0x1, 0x1f ;  /* 0x08201f000a0b7f89 */ /* 0x000e2400000e0000 */
[----:B0-----:R-:W-:-:S05]  /*0270*/  FADD R11, R10, R11 ;  /* 0x0000000b0a0b7221 */ /* 0x001fca0000000000 */
[----:B------:R0:W-:Y:S01]  /*0280*/  @!P0 STS [R0], R11 ;  /* 0x0000000b00008388 */ /* 0x0001e20000000800 */
[----:B------:R-:W-:Y:S01]  /*0290*/  BAR.SYNC.DEFER_BLOCKING 0x0 ;  /* 0x0000000000007b1d */ /* 0x000fe20000010000 */
[----:B------:R-:W-:-:S13]  /*02a0*/  ISETP.GT.U32.AND P0, PT, R7, 0x1f, PT ;  /* 0x0000001f0700780c */ /* 0x000fda0003f04070 */
[----:B0-----:R-:W-:Y:S05]  /*02b0*/  @P0 BRA `(.L_x_3) ;  /* 0x00000000004c0947 */ /* 0x001fea0003800000 */
[----:B------:R-:W0:Y:S01]  /*02c0*/  S2R R3, SR_CgaCtaId ;  /* 0x0000000000037919 */ /* 0x000e220000008800 */
[----:B------:R-:W-:Y:S01]  /*02d0*/  MOV R0, 0x400 ;  /* 0x0000040000007802 */ /* 0x000fe20000000f00 */
[----:B------:R-:W-:-:S03]  /*02e0*/  UMOV UR4, 0xffffffff ;  /* 0xffffffff00047882 */ /* 0x000fc60000000000 */
[----:B0-----:R-:W-:-:S04]  /*02f0*/  LEA R13, R3, R0, 0x18 ;  /* 0x00000000030d7211 */ /* 0x001fc800078ec0ff */
[----:B------:R-:W-:-:S06]  /*0300*/  LEA R0, R12, R13, 0x2 ;  /* 0x0000000d0c007211 */ /* 0x000fcc00078e10ff */
[----:B------:R-:W0:Y:S01]  /*0310*/  LDS R0, [R0] ;  /* 0x0000000000007984 */ /* 0x000e220000000800 */
[----:B------:R-:W-:Y:S05]  /*0320*/  BRA.DIV UR4, `(.L_x_4) ;  /* 0x0000000204e87947 */ /* 0x000fea000b800000 */
[----:B0-----:R-:W0:Y:S02]  /*0330*/  SHFL.DOWN PT, R3, R0, 0x10, 0x1f ;  /* 0x0a001f0000037f89 */ /* 0x001e2400000e0000 */
[----:B0-----:R-:W-:-:S05]  /*0340*/  FADD R3, R0, R3 ;  /* 0x0000000300037221 */ /* 0x001fca0000000000 */
[----:B------:R-:W0:Y:S02]  /*0350*/  SHFL.DOWN PT, R8, R3, 0x8, 0x1f ;  /* 0x09001f0003087f89 */ /* 0x000e2400000e0000 */
[----:B0-----:R-:W-:-:S05]  /*0360*/  FADD R8, R3, R8 ;  /* 0x0000000803087221 */ /* 0x001fca0000000000 */
[----:B------:R-:W0:Y:S02]  /*0370*/  SHFL.DOWN PT, R9, R8, 0x4, 0x1f ;  /* 0x08801f0008097f89 */ /* 0x000e2400000e0000 */
[----:B0-----:R-:W-:-:S05]  /*0380*/  FADD R9, R8, R9 ;  /* 0x0000000908097221 */ /* 0x001fca0000000000 */
[----:B------:R-:W0:Y:S02]  /*0390*/  SHFL.DOWN PT, R10, R9, 0x2, 0x1f ;  /* 0x08401f00090a7f89 */ /* 0x000e2400000e0000 */
[----:B0-----:R-:W-:-:S05]  /*03a0*/  FADD R10, R9, R10 ;  /* 0x0000000a090a7221 */ /* 0x001fca0000000000 */
[----:B------:R0:W1:Y:S02]  /*03b0*/  SHFL.DOWN PT, R11, R10, 0x1, 0x1f ;  /* 0x08201f000a0b7f89 */ /* 0x00006400000e0000 */
.L_x_12:
[----:B------:R-:W-:Y:S01]  /*03c0*/  ISETP.NE.AND P0, PT, R7, RZ, PT ;  /* 0x000000ff0700720c */ /* 0x000fe20003f05270 */
[----:B-1----:R-:W-:-:S12]  /*03d0*/  FADD R11, R10, R11 ;  /* 0x0000000b0a0b7221 */ /* 0x002fd80000000000 */
[----:B------:R1:W-:Y:S02]  /*03e0*/  @!P0 STS [R13+0x80], R11 ;  /* 0x0000800b0d008388 */ /* 0x0003e40000000800 */
.L_x_3:
[----:B------:R-:W-:Y:S05]  /*03f0*/  WARPSYNC.ALL ;  /* 0x0000000000007948 */ /* 0x000fea0003800000 */
[-C--:B------:R-:W-:Y:S01]  /*0400*/  ISETP.GE.AND P2, PT, R7, R6.reuse, PT ;  /* 0x000000060700720c */ /* 0x080fe20003f46270 */
[----:B------:R-:W2:Y:S08]  /*0410*/  S2UR UR5, SR_CgaCtaId ;  /* 0x00000000000579c3 */ /* 0x000eb00000008800 */
[----:B------:R-:W-:Y:S01]  /*0420*/  BAR.SYNC.DEFER_BLOCKING 0x0 ;  /* 0x0000000000007b1d */ /* 0x000fe20000010000 */
[----:B------:R-:W-:-:S05]  /*0430*/  I2FP.F32.S32 R3, R6 ;  /* 0x0000000600037245 */ /* 0x000fca0000201400 */
[----:B------:R-:W-:Y:S01]  /*0440*/  UMOV UR4, 0x400 ;  /* 0x0000040000047882 */ /* 0x000fe20000000000 */
[----:B------:R-:W3:Y:S01]  /*0450*/  MUFU.RCP R6, R3 ;  /* 0x0000000300067308 */ /* 0x000ee20000001000 */
[----:B--2---:R-:W-:Y:S01]  /*0460*/  ULEA UR4, UR5, UR4, 0x18 ;  /* 0x0000000405047291 */ /* 0x004fe2000f8ec0ff */
[----:B---3--:R-:W-:-:S04]  /*0470*/  FFMA R9, -R3, R6, 1 ;  /* 0x3f80000003097423 */ /* 0x008fc80000000106 */
[----:B------:R-:W-:-:S04]  /*0480*/  FFMA R9, R6, R9, R6 ;  /* 0x0000000906097223 */ /* 0x000fc80000000006 */
[----:B------:R-:W2:Y:S02]  /*0490*/  LDS R0, [UR4+0x80] ;  /* 0x00008004ff007984 */ /* 0x000ea40008000800 */
[----:B--2---:R-:W2:Y:S01]  /*04a0*/  FCHK P0, R0, R3 ;  /* 0x0000000300007302 */ /* 0x004ea20000000000 */
[----:B------:R-:W-:-:S04]  /*04b0*/  FFMA R6, R0, R9, RZ ;  /* 0x0000000900067223 */ /* 0x000fc800000000ff */
[----:B------:R-:W-:-:S04]  /*04c0*/  FFMA R8, -R3, R6, R0 ;  /* 0x0000000603087223 */ /* 0x000fc80000000100 */
[----:B------:R-:W-:Y:S01]  /*04d0*/  FFMA R6, R9, R8, R6 ;  /* 0x0000000809067223 */ /* 0x000fe20000000006 */
[----:B--2---:R-:W-:Y:S06]  /*04e0*/  @!P0 BRA `(.L_x_5) ;  /* 0x00000000000c8947 */ /* 0x004fec0003800000 */
[----:B------:R-:W-:-:S07]  /*04f0*/  MOV R6, 0x510 ;  /* 0x0000051000067802 */ /* 0x000fce0000000f00 */
[----:B01----:R-:W-:Y:S05]  /*0500*/  CALL.REL.NOINC `($__internal_0_$__cuda_sm3x_div_rn_noftz_f32_slowpath) ;  /* 0x0000000000fc7944 */ /* 0x003fea0003c00000 */
[----:B------:R-:W-:-:S07]  /*0510*/  IMAD.MOV.U32 R6, RZ, RZ, R0 ;  /* 0x000000ffff067224 */ /* 0x000fce00078e0000 */
.L_x_5:
[----:B------:R-:W2:Y:S02]  /*0520*/  LDCU UR4, c[0x0][0x3a0] ;  /* 0x00007400ff0477ac */ /* 0x000ea40008000800 */
[----:B--2---:R-:W-:Y:S01]  /*0530*/  FADD R6, R6, UR4 ;  /* 0x0000000406067e21 */ /* 0x004fe20008000000 */
[----:B------:R-:W-:Y:S06]  /*0540*/  @P2 EXIT ;  /* 0x000000000000294d */ /* 0x000fec0003800000 */
[C---:B------:R-:W-:Y:S01]  /*0550*/  FSETP.GEU.AND P0, PT, |R6|.reuse, 1.175494350822287508e-38, PT ;  /* 0x008000000600780b */ /* 0x040fe20003f0e200 */
[----:B------:R-:W2:Y:S01]  /*0560*/  LDC.64 R8, c[0x0][0x398] ;  /* 0x0000e600ff087b82 */ /* 0x000ea20000000a00 */
[----:B------:R-:W3:Y:S01]  /*0570*/  LDCU UR4, c[0x0][0x360] ;  /* 0x00006c00ff0477ac */ /* 0x000ee20008000800 */
[----:B------:R-:W4:Y:S01]  /*0580*/  LDCU UR5, c[0x0][0x394] ;  /* 0x00007280ff0577ac */ /* 0x000f220008000800 */
[----:B------:R-:W0:Y:S09]  /*0590*/  LDCU.64 UR8, c[0x0][0x388] ;  /* 0x00007100ff0877ac */ /* 0x000e320008000a00 */
[----:B------:R-:W-:-:S04]  /*05a0*/  @!P0 FMUL R6, R6, 16777216 ;  /* 0x4b80000006068820 */ /* 0x000fc80000400000 */
[----:B------:R-:W5:Y:S02]  /*05b0*/  MUFU.RSQ R0, R6 ;  /* 0x0000000600007308 */ /* 0x000f640000001400 */
[----:B0--345:R-:W-:-:S07]  /*05c0*/  @!P0 FMUL R0, R0, 4096 ;  /* 0x4580000000008820 */ /* 0x039fce0000400000 */
.L_x_6:
[----:B-12---:R-:W-:-:S04]  /*05d0*/  IMAD.WIDE R10, R7, 0x4, R8 ;  /* 0x00000004070a7825 */ /* 0x006fc800078e0208 */
[C---:B------:R-:W-:Y:S02]  /*05e0*/  IMAD.WIDE R12, R7.reuse, 0x4, R4 ;  /* 0x00000004070c7825 */ /* 0x040fe400078e0204 */
[----:B------:R-:W2:Y:S04]  /*05f0*/  LDG.E R11, desc[UR6][R10.64] ;  /* 0x000000060a0b7981 */ /* 0x000ea8000c1e1900 */
[----:B------:R-:W3:Y:S01]  /*0600*/  LDG.E R12, desc[UR6][R12.64] ;  /* 0x000000060c0c7981 */ /* 0x000ee2000c1e1900 */
[----:B0-----:R-:W-:Y:S02]  /*0610*/  SHF.R.S32.HI R3, RZ, 0x1f, R7 ;  /* 0x0000001fff037819 */ /* 0x001fe40000011407 */
[----:B------:R-:W-:Y:S01]  /*0620*/  IADD3 R6, P0, PT, R2, R7, RZ ;  /* 0x0000000702067210 */ /* 0x000fe20007f1e0ff */
[----:B------:R-:W-:-:S03]  /*0630*/  VIADD R7, R7, UR4 ;  /* 0x0000000407077c36 */ /* 0x000fc60008000000 */
[----:B------:R-:W-:Y:S02]  /*0640*/  LEA.HI.X.SX32 R15, R2, R3, 0x1, P0 ;  /* 0x00000003020f7211 */ /* 0x000fe400000f0eff */
[----:B------:R-:W-:-:S04]  /*0650*/  LEA R14, P0, R6, UR8, 0x2 ;  /* 0x00000008060e7c11 */ /* 0x000fc8000f8010ff */
[----:B------:R-:W-:Y:S02]  /*0660*/  LEA.HI.X R15, R6, UR9, R15, 0x2, P0 ;  /* 0x00000009060f7c11 */ /* 0x000fe400080f140f */
[----:B------:R-:W-:Y:S01]  /*0670*/  ISETP.GE.AND P0, PT, R7, UR5, PT ;  /* 0x0000000507007c0c */ /* 0x000fe2000bf06270 */
[----:B--2---:R-:W-:-:S04]  /*0680*/  FMUL R3, R0, R11 ;  /* 0x0000000b00037220 */ /* 0x004fc80000400000 */
[----:B---3--:R-:W-:-:S05]  /*0690*/  FMUL R3, R3, R12 ;  /* 0x0000000c03037220 */ /* 0x008fca0000400000 */
[----:B------:R0:W-:Y:S03]  /*06a0*/  STG.E desc[UR6][R14.64], R3 ;  /* 0x000000030e007986 */ /* 0x0001e6000c101906 */
[----:B------:R-:W-:Y:S05]  /*06b0*/  @!P0 BRA `(.L_x_6) ;  /* 0xfffffffc00c48947 */ /* 0x000fea000383ffff */
[----:B------:R-:W-:Y:S05]  /*06c0*/  EXIT ;  /* 0x000000000000794d */ /* 0x000fea0003800000 */
.L_x_4:
[----:B------:R-:W-:Y:S02]  /*06d0*/  HFMA2 R17, -RZ, RZ, 0, 1.847743988037109375e-06 ;  /* 0x0000001fff117431 */ /* 0x000fe400000001ff */
[----:B------:R-:W-:Y:S02]  /*06e0*/  IMAD.MOV.U32 R15, RZ, RZ, 0x10 ;  /* 0x00000010ff0f7424 */ /* 0x000fe400078e00ff */
[----:B------:R-:W-:-:S07]  /*06f0*/  IMAD.MOV.U32 R12, RZ, RZ, -0x1 ;  /* 0xffffffffff0c7424 */ /* 0x000fce00078e00ff */
[----:B0-----:R-:W-:Y:S05]  /*0700*/  WARPSYNC.COLLECTIVE R12, `(.L_x_7) ;  /* 0x000000000c087348 */ /* 0x001fea0003c00000 */
[----:B0-----:R0:W1:Y:S02]  /*0710*/  SHFL.DOWN P0, R11, R0, R15, R17 ;  /* 0x0800000f000b7389 */ /* 0x0010640000000011 */
[----:B01----:R-:W-:Y:S05]  /*0720*/  ENDCOLLECTIVE ;  /* 0x000000000000791b */ /* 0x003fea0003800000 */
.L_x_7:
[----:B------:R-:W-:Y:S01]  /*0730*/  MOV R15, 0x8 ;  /* 0x00000008000f7802 */ /* 0x000fe20000000f00 */
[----:B------:R-:W-:-:S04]  /*0740*/  IMAD.MOV.U32 R3, RZ, RZ, R11 ;  /* 0x000000ffff037224 */ /* 0x000fc800078e000b */
[----:B------:R-:W-:-:S04]  /*0750*/  FADD R3, R0, R3 ;  /* 0x0000000300037221 */ /* 0x000fc80000000000 */
[----:B------:R-:W-:-:S07]  /*0760*/  IMAD.MOV.U32 R0, RZ, RZ, R3 ;  /* 0x000000ffff007224 */ /* 0x000fce00078e0003 */
[----:B------:R-:W-:Y:S05]  /*0770*/  WARPSYNC.COLLECTIVE R12, `(.L_x_8) ;  /* 0x000000000c087348 */ /* 0x000fea0003c00000 */
[----:B------:R0:W1:Y:S02]  /*0780*/  SHFL.DOWN P0, R11, R0, R15, R17 ;  /* 0x0800000f000b7389 */ /* 0x0000640000000011 */
[----:B01----:R-:W-:Y:S05]  /*0790*/  ENDCOLLECTIVE ;  /* 0x000000000000791b */ /* 0x003fea0003800000 */
.L_x_8:
[----:B------:R-:W-:Y:S02]  /*07a0*/  IMAD.MOV.U32 R15, RZ, RZ, 0x4 ;  /* 0x00000004ff0f7424 */ /* 0x000fe400078e00ff */
[----:B------:R-:W-:-:S04]  /*07b0*/  IMAD.MOV.U32 R8, RZ, RZ, R11 ;  /* 0x000000ffff087224 */ /* 0x000fc800078e000b */
[----:B------:R-:W-:-:S04]  /*07c0*/  FADD R8, R3, R8 ;  /* 0x0000000803087221 */ /* 0x000fc80000000000 */
[----:B------:R-:W-:-:S07]  /*07d0*/  IMAD.MOV.U32 R0, RZ, RZ, R8 ;  /* 0x000000ffff007224 */ /* 0x000fce00078e0008 */
[----:B------:R-:W-:Y:S05]  /*07e0*/  WARPSYNC.COLLECTIVE R12, `(.L_x_9) ;  /* 0x000000000c087348 */ /* 0x000fea0003c00000 */
[----:B------:R0:W1:Y:S02]  /*07f0*/  SHFL.DOWN P0, R11, R0, R15, R17 ;  /* 0x0800000f000b7389 */ /* 0x0000640000000011 */
[----:B01----:R-:W-:Y:S05]  /*0800*/  ENDCOLLECTIVE ;  /* 0x000000000000791b */ /* 0x003fea0003800000 */
.L_x_9:
[----:B------:R-:W-:Y:S01]  /*0810*/  IMAD.MOV.U32 R15, RZ, RZ, 0x2 ;  /* 0x00000002ff0f7424 */ /* 0x000fe200078e00ff */
[----:B------:R-:W-:-:S05]  /*0820*/  MOV R9, R11 ;  /* 0x0000000b00097202 */ /* 0x000fca0000000f00 */
[----:B------:R-:W-:-:S04]  /*0830*/  FADD R9, R8, R9 ;  /* 0x0000000908097221 */ /* 0x000fc80000000000 */
[----:B------:R-:W-:-:S07]  /*0840*/  IMAD.MOV.U32 R0, RZ, RZ, R9 ;  /* 0x000000ffff007224 */ /* 0x000fce00078e0009 */
[----:B------:R-:W-:Y:S05]  /*0850*/  WARPSYNC.COLLECTIVE R12, `(.L_x_10) ;  /* 0x000000000c087348 */ /* 0x000fea0003c00000 */
[----:B------:R0:W1:Y:S02]  /*0860*/  SHFL.DOWN P0, R11, R0, R15, R17 ;  /* 0x0800000f000b7389 */ /* 0x0000640000000011 */
[----:B01----:R-:W-:Y:S05]  /*0870*/  ENDCOLLECTIVE ;  /* 0x000000000000791b */ /* 0x003fea0003800000 */
.L_x_10:
[----:B------:R-:W-:Y:S02]  /*0880*/  IMAD.MOV.U32 R15, RZ, RZ, 0x1 ;  /* 0x00000001ff0f7424 */ /* 0x000fe400078e00ff */
[----:B------:R-:W-:-:S04]  /*0890*/  IMAD.MOV.U32 R10, RZ, RZ, R11 ;  /* 0x000000ffff0a7224 */ /* 0x000fc800078e000b */
[----:B------:R-:W-:-:S05]  /*08a0*/  FADD R10, R9, R10 ;  /* 0x0000000a090a7221 */ /* 0x000fca0000000000 */
[----:B------:R-:W-:-:S07]  /*08b0*/  MOV R0, R10 ;  /* 0x0000000a00007202 */ /* 0x000fce0000000f00 */
[----:B------:R-:W-:Y:S05]  /*08c0*/  WARPSYNC.COLLECTIVE R12, `(.L_x_11) ;  /* 0x000000000c087348 */ /* 0x000fea0003c00000 */
[----:B------:R0:W1:Y:S02]  /*08d0*/  SHFL.DOWN P0, R11, R0, R15, R17 ;  /* 0x0800000f000b7389 */ /* 0x0000640000000011 */
[----:B01----:R-:W-:Y:S05]  /*08e0*/  ENDCOLLECTIVE ;  /* 0x000000000000791b */ /* 0x003fea0003800000 */
.L_x_11:
[----:B------:R-:W-:Y:S05]  /*08f0*/  BRA `(.L_x_12) ;  /* 0xfffffff800b07947 */ /* 0x000fea000383ffff */
        .weak           $__internal_0_$__cuda_sm3x_div_rn_noftz_f32_slowpath
        .type           $__internal_0_$__cuda_sm3x_div_rn_noftz_f32_slowpath,@function
        .size           $__internal_0_$__cuda_sm3x_div_rn_noftz_f32_slowpath,(.L_x_22 - $__internal_0_$__cuda_sm3x_div_rn_noftz_f32_slowpath)
$__internal_0_$__cuda_sm3x_div_rn_noftz_f32_slowpath:
[--C-:B------:R-:W-:Y:S01]  /*0900*/  SHF.R.U32.HI R9, RZ, 0x17, R3.reuse ;  /* 0x00000017ff097819 */ /* 0x100fe20000011603 */
[----:B------:R-:W-:Y:S01]  /*0910*/  IMAD.MOV.U32 R12, RZ, RZ, R3 ;  /* 0x000000ffff0c7224 */ /* 0x000fe200078e0003 */
[----:B------:R-:W-:Y:S02]  /*0920*/  SHF.R.U32.HI R8, RZ, 0x17, R0 ;  /* 0x00000017ff087819 */ /* 0x000fe40000011600 */
[----:B------:R-:W-:Y:S02]  /*0930*/  LOP3.LUT R9, R9, 0xff, RZ, 0xc0, !PT ;  /* 0x000000ff09097812 */ /* 0x000fe400078ec0ff */
[----:B------:R-:W-:Y:S02]  /*0940*/  LOP3.LUT R10, R8, 0xff, RZ, 0xc0, !PT ;  /* 0x000000ff080a7812 */ /* 0x000fe400078ec0ff */
[----:B------:R-:W-:Y:S01]  /*0950*/  MOV R11, R0 ;  /* 0x00000000000b7202 */ /* 0x000fe20000000f00 */
[----:B------:R-:W-:Y:S02]  /*0960*/  VIADD R14, R9, 0xffffffff ;  /* 0xffffffff090e7836 */ /* 0x000fe40000000000 */
[----:B------:R-:W-:-:S03]  /*0970*/  VIADD R13, R10, 0xffffffff ;  /* 0xffffffff0a0d7836 */ /* 0x000fc60000000000 */
[----:B------:R-:W-:-:S04]  /*0980*/  ISETP.GT.U32.AND P0, PT, R14, 0xfd, PT ;  /* 0x000000fd0e00780c */ /* 0x000fc80003f04070 */
[----:B------:R-:W-:-:S13]  /*0990*/  ISETP.GT.U32.OR P0, PT, R13, 0xfd, P0 ;  /* 0x000000fd0d00780c */ /* 0x000fda0000704470 */
[----:B------:R-:W-:Y:S01]  /*09a0*/  @!P0 IMAD.MOV.U32 R8, RZ, RZ, RZ ;  /* 0x000000ffff088224 */ /* 0x000fe200078e00ff */
[----:B------:R-:W-:Y:S06]  /*09b0*/  @!P0 BRA `(.L_x_13) ;  /* 0x00000000005c8947 */ /* 0x000fec0003800000 */
[----:B------:R-:W-:Y:S02]  /*09c0*/  FSETP.GTU.FTZ.AND P0, PT, |R0|, +INF , PT ;  /* 0x7f8000000000780b */ /* 0x000fe40003f1c200 */
[----:B------:R-:W-:-:S04]  /*09d0*/  FSETP.GTU.FTZ.AND P1, PT, |R3|, +INF , PT ;  /* 0x7f8000000300780b */ /* 0x000fc80003f3c200 */
[----:B------:R-:W-:-:S13]  /*09e0*/  PLOP3.LUT P0, PT, P0, P1, PT, 0xf8, 0x8f ;  /* 0x00000000008f781c */ /* 0x000fda0000703f70 */
[----:B------:R-:W-:Y:S05]  /*09f0*/  @P0 BRA `(.L_x_14) ;  /* 0x0000000400440947 */ /* 0x000fea0003800000 */
[----:B------:R-:W-:-:S13]  /*0a00*/  LOP3.LUT P0, RZ, R12, 0x7fffffff, R11, 0xc8, !PT ;  /* 0x7fffffff0cff7812 */ /* 0x000fda000780c80b */
[----:B------:R-:W-:Y:S05]  /*0a10*/  @!P0 BRA `(.L_x_15) ;  /* 0x0000000400348947 */ /* 0x000fea0003800000 */
[C---:B------:R-:W-:Y:S02]  /*0a20*/  FSETP.NEU.FTZ.AND P3, PT, |R0|.reuse, +INF , PT ;  /* 0x7f8000000000780b */ /* 0x040fe40003f7d200 */
[----:B------:R-:W-:Y:S02]  /*0a30*/  FSETP.NEU.FTZ.AND P1, PT, |R3|, +INF , PT ;  /* 0x7f8000000300780b */ /* 0x000fe40003f3d200 */
[----:B------:R-:W-:-:S11]  /*0a40*/  FSETP.NEU.FTZ.AND P0, PT, |R0|, +INF , PT ;  /* 0x7f8000000000780b */ /* 0x000fd60003f1d200 */
[----:B------:R-:W-:Y:S05]  /*0a50*/  @!P1 BRA !P3, `(.L_x_15) ;  /* 0x0000000400249947 */ /* 0x000fea0005800000 */
[----:B------:R-:W-:-:S04]  /*0a60*/  LOP3.LUT P3, RZ, R11, 0x7fffffff, RZ, 0xc0, !PT ;  /* 0x7fffffff0bff7812 */ /* 0x000fc8000786c0ff */
[----:B------:R-:W-:-:S13]  /*0a70*/  PLOP3.LUT P1, PT, P1, P3, PT, 0x2f, 0xf2 ;  /* 0x0000000000f2781c */ /* 0x000fda0000f26577 */
[----:B------:R-:W-:Y:S05]  /*0a80*/  @P1 BRA `(.L_x_16) ;  /* 0x0000000400101947 */ /* 0x000fea0003800000 */
[----:B------:R-:W-:-:S04]  /*0a90*/  LOP3.LUT P1, RZ, R12, 0x7fffffff, RZ, 0xc0, !PT ;  /* 0x7fffffff0cff7812 */ /* 0x000fc8000782c0ff */
[----:B------:R-:W-:-:S13]  /*0aa0*/  PLOP3.LUT P0, PT, P0, P1, PT, 0x2f, 0xf2 ;  /* 0x0000000000f2781c */ /* 0x000fda0000702577 */
[----:B------:R-:W-:Y:S05]  /*0ab0*/  @P0 BRA `(.L_x_17) ;  /* 0x0000000000f80947 */ /* 0x000fea0003800000 */
[----:B------:R-:W-:Y:S02]  /*0ac0*/  ISETP.GE.AND P0, PT, R13, RZ, PT ;  /* 0x000000ff0d00720c */ /* 0x000fe40003f06270 */
[----:B------:R-:W-:-:S11]  /*0ad0*/  ISETP.GE.AND P1, PT, R14, RZ, PT ;  /* 0x000000ff0e00720c */ /* 0x000fd60003f26270 */
[----:B------:R-:W-:Y:S01]  /*0ae0*/  @P0 IMAD.MOV.U32 R8, RZ, RZ, RZ ;  /* 0x000000ffff080224 */ /* 0x000fe200078e00ff */
[----:B------:R-:W-:Y:S01]  /*0af0*/  @!P0 MOV R8, 0xffffffc0 ;  /* 0xffffffc000088802 */ /* 0x000fe20000000f00 */
[----:B------:R-:W-:Y:S01]  /*0b00*/  @!P0 FFMA R11, R0, 1.84467440737095516160e+19, RZ ;  /* 0x5f800000000b8823 */ /* 0x000fe200000000ff */
[----:B------:R-:W-:-:S03]  /*0b10*/  @!P1 FFMA R12, R3, 1.84467440737095516160e+19, RZ ;  /* 0x5f800000030c9823 */ /* 0x000fc600000000ff */
[----:B------:R-:W-:-:S07]  /*0b20*/  @!P1 VIADD R8, R8, 0x40 ;  /* 0x0000004008089836 */ /* 0x000fce0000000000 */
.L_x_13:
[----:B------:R-:W-:Y:S01]  /*0b30*/  LEA R3, R9, 0xc0800000, 0x17 ;  /* 0xc080000009037811 */ /* 0x000fe200078eb8ff */
[----:B------:R-:W-:-:S04]  /*0b40*/  VIADD R10, R10, 0xffffff81 ;  /* 0xffffff810a0a7836 */ /* 0x000fc80000000000 */
[----:B------:R-:W-:Y:S01]  /*0b50*/  IMAD.IADD R3, R12, 0x1, -R3 ;  /* 0x000000010c037824 */ /* 0x000fe200078e0a03 */
[C---:B------:R-:W-:Y:S01]  /*0b60*/  IADD3 R9, PT, PT, R10.reuse, 0x7f, -R9 ;  /* 0x0000007f0a097810 */ /* 0x040fe20007ffe809 */
[----:B------:R-:W-:Y:S02]  /*0b70*/  IMAD R0, R10, -0x800000, R11 ;  /* 0xff8000000a007824 */ /* 0x000fe400078e020b */
[----:B------:R-:W0:Y:S01]  /*0b80*/  MUFU.RCP R12, R3 ;  /* 0x00000003000c7308 */ /* 0x000e220000001000 */
[----:B------:R-:W-:Y:S01]  /*0b90*/  FADD.FTZ R13, -R3, -RZ ;  /* 0x800000ff030d7221 */ /* 0x000fe20000010100 */
[----:B------:R-:W-:-:S03]  /*0ba0*/  IADD3 R9, PT, PT, R9, R8, RZ ;  /* 0x0000000809097210 */ /* 0x000fc60007ffe0ff */
[----:B0-----:R-:W-:-:S04]  /*0bb0*/  FFMA R15, R12, R13, 1 ;  /* 0x3f8000000c0f7423 */ /* 0x001fc8000000000d */
[----:B------:R-:W-:-:S04]  /*0bc0*/  FFMA R14, R12, R15, R12 ;  /* 0x0000000f0c0e7223 */ /* 0x000fc8000000000c */
[----:B------:R-:W-:-:S04]  /*0bd0*/  FFMA R11, R0, R14, RZ ;  /* 0x0000000e000b7223 */ /* 0x000fc800000000ff */
[----:B------:R-:W-:-:S04]  /*0be0*/  FFMA R12, R13, R11, R0 ;  /* 0x0000000b0d0c7223 */ /* 0x000fc80000000000 */
[----:B------:R-:W-:-:S04]  /*0bf0*/  FFMA R11, R14, R12, R11 ;  /* 0x0000000c0e0b7223 */ /* 0x000fc8000000000b */
[----:B------:R-:W-:-:S04]  /*0c00*/  FFMA R12, R13, R11, R0 ;  /* 0x0000000b0d0c7223 */ /* 0x000fc80000000000 */
[----:B------:R-:W-:-:S05]  /*0c10*/  FFMA R0, R14, R12, R11 ;  /* 0x0000000c0e007223 */ /* 0x000fca000000000b */
[----:B------:R-:W-:-:S04]  /*0c20*/  SHF.R.U32.HI R3, RZ, 0x17, R0 ;  /* 0x00000017ff037819 */ /* 0x000fc80000011600 */
[----:B------:R-:W-:-:S05]  /*0c30*/  LOP3.LUT R3, R3, 0xff, RZ, 0xc0, !PT ;  /* 0x000000ff03037812 */ /* 0x000fca00078ec0ff */
[----:B------:R-:W-:-:S04]  /*0c40*/  IMAD.IADD R13, R3, 0x1, R9 ;  /* 0x00000001030d7824 */ /* 0x000fc800078e0209 */
[----:B------:R-:W-:-:S05]  /*0c50*/  VIADD R3, R13, 0xffffffff ;  /* 0xffffffff0d037836 */ /* 0x000fca0000000000 */
[----:B------:R-:W-:-:S13]  /*0c60*/  ISETP.GE.U32.AND P0, PT, R3, 0xfe, PT ;  /* 0x000000fe0300780c */ /* 0x000fda0003f06070 */
[----:B------:R-:W-:Y:S05]  /*0c70*/  @!P0 BRA `(.L_x_18) ;  /* 0x0000000000808947 */ /* 0x000fea0003800000 */
[----:B------:R-:W-:-:S13]  /*0c80*/  ISETP.GT.AND P0, PT, R13, 0xfe, PT ;  /* 0x000000fe0d00780c */ /* 0x000fda0003f04270 */
[----:B------:R-:W-:Y:S05]  /*0c90*/  @P0 BRA `(.L_x_19) ;  /* 0x00000000006c0947 */ /* 0x000fea0003800000 */
[----:B------:R-:W-:-:S13]  /*0ca0*/  ISETP.GE.AND P0, PT, R13, 0x1, PT ;  /* 0x000000010d00780c */ /* 0x000fda0003f06270 */
[----:B------:R-:W-:Y:S05]  /*0cb0*/  @P0 BRA `(.L_x_20) ;  /* 0x0000000000980947 */ /* 0x000fea0003800000 */
[----:B------:R-:W-:Y:S02]  /*0cc0*/  ISETP.GE.AND P0, PT, R13, -0x18, PT ;  /* 0xffffffe80d00780c */ /* 0x000fe40003f06270 */
[----:B------:R-:W-:-:S11]  /*0cd0*/  LOP3.LUT R0, R0, 0x80000000, RZ, 0xc0, !PT ;  /* 0x8000000000007812 */ /* 0x000fd600078ec0ff */
[----:B------:R-:W-:Y:S05]  /*0ce0*/  @!P0 BRA `(.L_x_20) ;  /* 0x00000000008c8947 */ /* 0x000fea0003800000 */
[CCC-:B------:R-:W-:Y:S01]  /*0cf0*/  FFMA.RZ R3, R14.reuse, R12.reuse, R11.reuse ;  /* 0x0000000c0e037223 */ /* 0x1c0fe2000000c00b */
[C---:B------:R-:W-:Y:S02]  /*0d00*/  VIADD R10, R13.reuse, 0x20 ;  /* 0x000000200d0a7836 */ /* 0x040fe40000000000 */
[CCC-:B------:R-:W-:Y:S01]  /*0d10*/  FFMA.RM R8, R14.reuse, R12.reuse, R11.reuse ;  /* 0x0000000c0e087223 */ /* 0x1c0fe2000000400b */
[----:B------:R-:W-:Y:S02]  /*0d20*/  ISETP.NE.AND P3, PT, R13, RZ, PT ;  /* 0x000000ff0d00720c */ /* 0x000fe40003f65270 */
[----:B------:R-:W-:Y:S01]  /*0d30*/  LOP3.LUT R9, R3, 0x7fffff, RZ, 0xc0, !PT ;  /* 0x007fffff03097812 */ /* 0x000fe200078ec0ff */
[----:B------:R-:W-:Y:S01]  /*0d40*/  FFMA.RP R3, R14, R12, R11 ;  /* 0x0000000c0e037223 */ /* 0x000fe2000000800b */
[----:B------:R-:W-:Y:S02]  /*0d50*/  ISETP.NE.AND P1, PT, R13, RZ, PT ;  /* 0x000000ff0d00720c */ /* 0x000fe40003f25270 */
[----:B------:R-:W-:-:S02]  /*0d60*/  LOP3.LUT R9, R9, 0x800000, RZ, 0xfc, !PT ;  /* 0x0080000009097812 */ /* 0x000fc400078efcff */
[----:B------:R-:W-:Y:S02]  /*0d70*/  IADD3 R11, PT, PT, -R13, RZ, RZ ;  /* 0x000000ff0d0b7210 */ /* 0x000fe40007ffe1ff */
[----:B------:R-:W-:Y:S02]  /*0d80*/  SHF.L.U32 R10, R9, R10, RZ ;  /* 0x0000000a090a7219 */ /* 0x000fe400000006ff */
[----:B------:R-:W-:Y:S02]  /*0d90*/  FSETP.NEU.FTZ.AND P0, PT, R3, R8, PT ;  /* 0x000000080300720b */ /* 0x000fe40003f1d000 */
[----:B------:R-:W-:Y:S02]  /*0da0*/  SEL R8, R11, RZ, P3 ;  /* 0x000000ff0b087207 */ /* 0x000fe40001800000 */
[----:B------:R-:W-:Y:S02]  /*0db0*/  ISETP.NE.AND P1, PT, R10, RZ, P1 ;  /* 0x000000ff0a00720c */ /* 0x000fe40000f25270 */
[----:B------:R-:W-:-:S02]  /*0dc0*/  SHF.R.U32.HI R8, RZ, R8, R9 ;  /* 0x00000008ff087219 */ /* 0x000fc40000011609 */
[----:B------:R-:W-:Y:S02]  /*0dd0*/  PLOP3.LUT P0, PT, P0, P1, PT, 0xf8, 0x8f ;  /* 0x00000000008f781c */ /* 0x000fe40000703f70 */
[----:B------:R-:W-:Y:S02]  /*0de0*/  SHF.R.U32.HI R10, RZ, 0x1, R8 ;  /* 0x00000001ff0a7819 */ /* 0x000fe40000011608 */
[----:B------:R-:W-:-:S04]  /*0df0*/  SEL R3, RZ, 0x1, !P0 ;  /* 0x00000001ff037807 */ /* 0x000fc80004000000 */
[----:B------:R-:W-:-:S04]  /*0e00*/  LOP3.LUT R3, R3, 0x1, R10, 0xf8, !PT ;  /* 0x0000000103037812 */ /* 0x000fc800078ef80a */
[----:B------:R-:W-:-:S05]  /*0e10*/  LOP3.LUT R3, R3, R8, RZ, 0xc0, !PT ;  /* 0x0000000803037212 */ /* 0x000fca00078ec0ff */
[----:B------:R-:W-:-:S05]  /*0e20*/  IMAD.IADD R3, R10, 0x1, R3 ;  /* 0x000000010a037824 */ /* 0x000fca00078e0203 */
[----:B------:R-:W-:Y:S01]  /*0e30*/  LOP3.LUT R0, R3, R0, RZ, 0xfc, !PT ;  /* 0x0000000003007212 */ /* 0x000fe200078efcff */
[----:B------:R-:W-:Y:S06]  /*0e40*/  BRA `(.L_x_20) ;  /* 0x0000000000347947 */ /* 0x000fec0003800000 */
.L_x_19:
[----:B------:R-:W-:-:S04]  /*0e50*/  LOP3.LUT R0, R0, 0x80000000, RZ, 0xc0, !PT ;  /* 0x8000000000007812 */ /* 0x000fc800078ec0ff */
[----:B------:R-:W-:Y:S01]  /*0e60*/  LOP3.LUT R0, R0, 0x7f800000, RZ, 0xfc, !PT ;  /* 0x7f80000000007812 */ /* 0x000fe200078efcff */
[----:B------:R-:W-:Y:S06]  /*0e70*/  BRA `(.L_x_20) ;  /* 0x0000000000287947 */ /* 0x000fec0003800000 */
.L_x_18:
[----:B------:R-:W-:Y:S01]  /*0e80*/  IMAD R0, R9, 0x800000, R0 ;  /* 0x0080000009007824 */ /* 0x000fe200078e0200 */
[----:B------:R-:W-:Y:S06]  /*0e90*/  BRA `(.L_x_20) ;  /* 0x0000000000207947 */ /* 0x000fec0003800000 */
.L_x_17:
[----:B------:R-:W-:-:S04]  /*0ea0*/  LOP3.LUT R0, R12, 0x80000000, R11, 0x48, !PT ;  /* 0x800000000c007812 */ /* 0x000fc800078e480b */
[----:B------:R-:W-:Y:S01]  /*0eb0*/  LOP3.LUT R0, R0, 0x7f800000, RZ, 0xfc, !PT ;  /* 0x7f80000000007812 */ /* 0x000fe200078efcff */
[----:B------:R-:W-:Y:S06]  /*0ec0*/  BRA `(.L_x_20) ;  /* 0x0000000000147947 */ /* 0x000fec0003800000 */
.L_x_16:
[----:B------:R-:W-:Y:S01]  /*0ed0*/  LOP3.LUT R0, R12, 0x80000000, R11, 0x48, !PT ;  /* 0x800000000c007812 */ /* 0x000fe200078e480b */
[----:B------:R-:W-:Y:S06]  /*0ee0*/  BRA `(.L_x_20) ;  /* 0x00000000000c7947 */ /* 0x000fec0003800000 */
.L_x_15:
[----:B------:R-:W0:Y:S01]  /*0ef0*/  MUFU.RSQ R0, -QNAN ;  /* 0xffc0000000007908 */ /* 0x000e220000001400 */
[----:B------:R-:W-:Y:S05]  /*0f00*/  BRA `(.L_x_20) ;  /* 0x0000000000047947 */ /* 0x000fea0003800000 */
.L_x_14:
[----:B------:R-:W-:-:S07]  /*0f10*/  FADD.FTZ R0, R0, R3 ;  /* 0x0000000300007221 */ /* 0x000fce0000010000 */
.L_x_20:
[----:B------:R-:W-:Y:S01]  /*0f20*/  MOV R8, R6 ;  /* 0x0000000600087202 */ /* 0x000fe20000000f00 */
[----:B------:R-:W-:-:S04]  /*0f30*/  IMAD.MOV.U32 R9, RZ, RZ, 0x0 ;  /* 0x00000000ff097424 */ /* 0x000fc800078e00ff */
[----:B0-----:R-:W-:Y:S05]  /*0f40*/  RET.REL.NODEC R8 `(_Z11rmsnorm_gpuPfS_iiS_f) ;  /* 0xfffffff0082c7950 */ /* 0x001fea0003c3ffff */
.L_x_21:
[----:B------:R-:W-:-:S00]  /*0f50*/  BRA `(.L_x_21) ;  /* 0xfffffffc00fc7947 */ /* 0x000fc0000383ffff */
[----:B------:R-:W-:-:S00]  /*0f60*/  NOP ;  /* 0x0000000000007918 */ /* 0x000fc00000000000 */
        /* <DEDUP_REMOVED lines=9> */
.L_x_22:


//--------------------- .nv.shared._Z11rmsnorm_gpuPfS_iiS_f --------------------------
	.section	.nv.shared._Z11rmsnorm_gpuPfS_iiS_f,"aw",@nobits
	.sectionflags	@""
	.align	4
.nv.shared._Z11rmsnorm_gpuPfS_iiS_f:
	.zero		1156


//--------------------- .nv.shared.reserved.0     --------------------------
	.section	.nv.shared.reserved.0,"aw",@nobits
	.weak		__nv_reservedSMEM_offset_0_alias
	.size		__nv_reservedSMEM_offset_0_alias, 0, 64
	.other		__nv_reservedSMEM_offset_0_alias,@"STO_CUDA_RESERVED_SHARED STV_DEFAULT"
__nv_reservedSMEM_offset_0_alias:
	.zero		0
	.zero		64


//--------------------- .nv.constant0._Z11rmsnorm_gpuPfS_iiS_f --------------------------
	.section	.nv.constant0._Z11rmsnorm_gpuPfS_iiS_f,"a",@progbits
	.sectionflags	@""
	.align	4
.nv.constant0._Z11rmsnorm_gpuPfS_iiS_f:
	.zero		932


//--------------------- SYMBOLS --------------------------

	.type		.nv.reservedSmem.offset0,@object
	.size		.nv.reservedSmem.offset0,0x4
	.type		.nv.reservedSmem.cap,@object
	.size		.nv.reservedSmem.cap,0x4
